//
// Generated by NVIDIA NVVM Compiler
//
// Compiler Build ID: CL-36424714
// Cuda compilation tools, release 13.0, V13.0.88
// Based on NVVM 20.0.0
//

.version 9.0
.target sm_100
.address_size 64

	// .globl	_Z6matAddiiPfS_S_

.visible .entry _Z6matAddiiPfS_S_(
	.param .u32 _Z6matAddiiPfS_S__param_0,
	.param .u32 _Z6matAddiiPfS_S__param_1,
	.param .u64 .ptr .align 1 _Z6matAddiiPfS_S__param_2,
	.param .u64 .ptr .align 1 _Z6matAddiiPfS_S__param_3,
	.param .u64 .ptr .align 1 _Z6matAddiiPfS_S__param_4
)
{
	.reg .pred 	%p<4>;
	.reg .b32 	%r<12>;
	.reg .b32 	%f<4>;
	.reg .b64 	%rd<11>;

	ld.param.u32 	%r4, [_Z6matAddiiPfS_S__param_0];
	ld.param.u32 	%r3, [_Z6matAddiiPfS_S__param_1];
	ld.param.u64 	%rd1, [_Z6matAddiiPfS_S__param_2];
	ld.param.u64 	%rd2, [_Z6matAddiiPfS_S__param_3];
	ld.param.u64 	%rd3, [_Z6matAddiiPfS_S__param_4];
	mov.u32 	%r5, %ctaid.y;
	mov.u32 	%r6, %ntid.y;
	mov.u32 	%r7, %tid.y;
	mad.lo.s32 	%r1, %r5, %r6, %r7;
	mov.u32 	%r8, %ctaid.x;
	mov.u32 	%r9, %ntid.x;
	mov.u32 	%r10, %tid.x;
	mad.lo.s32 	%r2, %r8, %r9, %r10;
	setp.ge.s32 	%p1, %r1, %r4;
	setp.ge.s32 	%p2, %r2, %r3;
	or.pred  	%p3, %p1, %p2;
	@%p3 bra 	$L__BB0_2;
	cvta.to.global.u64 	%rd4, %rd1;
	cvta.to.global.u64 	%rd5, %rd2;
	cvta.to.global.u64 	%rd6, %rd3;
	mad.lo.s32 	%r11, %r3, %r1, %r2;
	mul.wide.s32 	%rd7, %r11, 4;
	add.s64 	%rd8, %rd4, %rd7;
	ld.global.f32 	%f1, [%rd8];
	add.s64 	%rd9, %rd5, %rd7;
	ld.global.f32 	%f2, [%rd9];
	add.f32 	%f3, %f1, %f2;
	add.s64 	%rd10, %rd6, %rd7;
	st.global.f32 	[%rd10], %f3;
$L__BB0_2:
	ret;

}


// ===== COMPILED SASS (sm_100) =====

	.target	sm_100

	.elftype	@"ET_EXEC"


//--------------------- .note.nv.tkinfo           --------------------------
	.section	.note.nv.tkinfo,"",@"SHT_NOTE"
	.sectionflags	@"SHF_NOTE_NV_TKINFO"
	.tkinfo
        /*0018*/ 	.word	0x00000002
        /*0030*/ 	.string	""
        /*0030*/ 	.string	"ptxas"
        /*0030*/ 	.string	"Cuda compilation tools, release 13.0, V13.0.88"
        /*0030*/ 	.string	"Build cuda_13.0.r13.0/compiler.36424714_0"
        /*0030*/ 	.string	"-arch sm_100 -m 64 "



//--------------------- .note.nv.cuinfo           --------------------------
	.section	.note.nv.cuinfo,"",@"SHT_NOTE"
	.sectionflags	@"SHF_NOTE_NV_CUINFO"
        /*0018*/ 	.short	0x0002
        /*001a*/ 	.short	0x0064
        /*001c*/ 	.short	0x0082
	.zero		2


//--------------------- .nv.info                  --------------------------
	.section	.nv.info,"",@"SHT_CUDA_INFO"
	.align	4


	//----- nvinfo : EIATTR_REGCOUNT
	.align		4
        /*0000*/ 	.byte	0x04, 0x2f
        /*0002*/ 	.short	(.L_1 - .L_0)
	.align		4
.L_0:
        /*0004*/ 	.word	index@(_Z6matAddiiPfS_S_)
        /*0008*/ 	.word	0x0000000c


	//----- nvinfo : EIATTR_FRAME_SIZE
	.align		4
.L_1:
        /*000c*/ 	.byte	0x04, 0x11
        /*000e*/ 	.short	(.L_3 - .L_2)
	.align		4
.L_2:
        /*0010*/ 	.word	index@(_Z6matAddiiPfS_S_)
        /*0014*/ 	.word	0x00000000


	//----- nvinfo : EIATTR_MIN_STACK_SIZE
	.align		4
.L_3:
        /*0018*/ 	.byte	0x04, 0x12
        /*001a*/ 	.short	(.L_5 - .L_4)
	.align		4
.L_4:
        /*001c*/ 	.word	index@(_Z6matAddiiPfS_S_)
        /*0020*/ 	.word	0x00000000
.L_5:


//--------------------- .nv.compat                --------------------------
	.section	.nv.compat,"",@"SHT_CUDA_COMPAT_INFO"
	.align	4
        /*0000*/ 	.byte	0x02, 0x09, 0x00, 0x00, 0x02, 0x02, 0x01, 0x00, 0x02, 0x05, 0x05, 0x00, 0x03, 0x07, 0x01, 0x01
        /*0010*/ 	.byte	0x02, 0x03, 0x00, 0x00, 0x02, 0x06, 0x01, 0x00, 0x04, 0x0b, 0x08, 0x00, 0x09, 0x00, 0x00, 0x00
        /*0020*/ 	.byte	0x00, 0x00, 0x00, 0x00


//--------------------- .nv.info._Z6matAddiiPfS_S_ --------------------------
	.section	.nv.info._Z6matAddiiPfS_S_,"",@"SHT_CUDA_INFO"
	.sectionflags	@""
	.align	4


	//----- nvinfo : EIATTR_CUDA_API_VERSION
	.align		4
        /*0000*/ 	.byte	0x04, 0x37
        /*0002*/ 	.short	(.L_7 - .L_6)
.L_6:
        /*0004*/ 	.word	0x00000082


	//----- nvinfo : EIATTR_KPARAM_INFO
	.align		4
.L_7:
        /*0008*/ 	.byte	0x04, 0x17
        /*000a*/ 	.short	(.L_9 - .L_8)
.L_8:
        /*000c*/ 	.word	0x00000000
        /*0010*/ 	.short	0x0004
        /*0012*/ 	.short	0x0018
        /*0014*/ 	.byte	0x00, 0xf5, 0x21, 0x00


	//----- nvinfo : EIATTR_KPARAM_INFO
	.align		4
.L_9:
        /*0018*/ 	.byte	0x04, 0x17
        /*001a*/ 	.short	(.L_11 - .L_10)
.L_10:
        /*001c*/ 	.word	0x00000000
        /*0020*/ 	.short	0x0003
        /*0022*/ 	.short	0x0010
        /*0024*/ 	.byte	0x00, 0xf5, 0x21, 0x00


	//----- nvinfo : EIATTR_KPARAM_INFO
	.align		4
.L_11:
        /*0028*/ 	.byte	0x04, 0x17
        /*002a*/ 	.short	(.L_13 - .L_12)
.L_12:
        /*002c*/ 	.word	0x00000000
        /*0030*/ 	.short	0x0002
        /*0032*/ 	.short	0x0008
        /*0034*/ 	.byte	0x00, 0xf5, 0x21, 0x00


	//----- nvinfo : EIATTR_KPARAM_INFO
	.align		4
.L_13:
        /*0038*/ 	.byte	0x04, 0x17
        /*003a*/ 	.short	(.L_15 - .L_14)
.L_14:
        /*003c*/ 	.word	0x00000000
        /*0040*/ 	.short	0x0001
        /*0042*/ 	.short	0x0004
        /*0044*/ 	.byte	0x00, 0xf0, 0x11, 0x00


	//----- nvinfo : EIATTR_KPARAM_INFO
	.align		4
.L_15:
        /*0048*/ 	.byte	0x04, 0x17
        /*004a*/ 	.short	(.L_17 - .L_16)
.L_16:
        /*004c*/ 	.word	0x00000000
        /*0050*/ 	.short	0x0000
        /*0052*/ 	.short	0x0000
        /*0054*/ 	.byte	0x00, 0xf0, 0x11, 0x00


	//----- nvinfo : EIATTR_SPARSE_MMA_MASK
	.align		4
.L_17:
        /*0058*/ 	.byte	0x03, 0x50
        /*005a*/ 	.short	0x0000


	//----- nvinfo : EIATTR_MAXREG_COUNT
	.align		4
        /*005c*/ 	.byte	0x03, 0x1b
        /*005e*/ 	.short	0x00ff


	//----- nvinfo : EIATTR_MERCURY_ISA_VERSION
	.align		4
        /*0060*/ 	.byte	0x03, 0x5f
        /*0062*/ 	.short	0x0101


	//----- nvinfo : EIATTR_VRC_CTA_INIT_COUNT
	.align		4
        /*0064*/ 	.byte	0x02, 0x4a
	.zero		1
	.zero		1


	//----- nvinfo : EIATTR_EXIT_INSTR_OFFSETS
	.align		4
        /*0068*/ 	.byte	0x04, 0x1c
        /*006a*/ 	.short	(.L_19 - .L_18)


	//   ....[0]....
.L_18:
        /*006c*/ 	.word	0x000000c0


	//   ....[1]....
        /*0070*/ 	.word	0x00000190


	//----- nvinfo : EIATTR_CBANK_PARAM_SIZE
	.align		4
.L_19:
        /*0074*/ 	.byte	0x03, 0x19
        /*0076*/ 	.short	0x0020


	//----- nvinfo : EIATTR_PARAM_CBANK
	.align		4
        /*0078*/ 	.byte	0x04, 0x0a
        /*007a*/ 	.short	(.L_21 - .L_20)
	.align		4
.L_20:
        /*007c*/ 	.word	index@(.nv.constant0._Z6matAddiiPfS_S_)
        /*0080*/ 	.short	0x0380
        /*0082*/ 	.short	0x0020


	//----- nvinfo : EIATTR_SW_WAR
	.align		4
.L_21:
        /*0084*/ 	.byte	0x04, 0x36
        /*0086*/ 	.short	(.L_23 - .L_22)
.L_22:
        /*0088*/ 	.word	0x00000008
.L_23:


//--------------------- .nv.callgraph             --------------------------
	.section	.nv.callgraph,"",@"SHT_CUDA_CALLGRAPH"
	.align	4
	.sectionentsize	8
	.align		4
        /*0000*/ 	.word	0x00000000
	.align		4
        /*0004*/ 	.word	0xffffffff
	.align		4
        /*0008*/ 	.word	0x00000000
	.align		4
        /*000c*/ 	.word	0xfffffffe
	.align		4
        /*0010*/ 	.word	0x00000000
	.align		4
        /*0014*/ 	.word	0xfffffffd
	.align		4
        /*0018*/ 	.word	0x00000000
	.align		4
        /*001c*/ 	.word	0xfffffffc


//--------------------- .text._Z6matAddiiPfS_S_   --------------------------
	.section	.text._Z6matAddiiPfS_S_,"ax",@progbits
	.align	128
        .global         _Z6matAddiiPfS_S_
        .type           _Z6matAddiiPfS_S_,@function
        .size           _Z6matAddiiPfS_S_,(.L_x_1 - _Z6matAddiiPfS_S_)
        .other          _Z6matAddiiPfS_S_,@"STO_CUDA_ENTRY STV_DEFAULT"
_Z6matAddiiPfS_S_:
.text._Z6matAddiiPfS_S_:
[----:B------:R-:W-:Y:S01]  /*0000*/  LDC R1, c[0x0][0x37c] ;  /* 0x0000df00ff017b82 */ /* 0x000fe20000000800 */
[----:B------:R-:W0:Y:S07]  /*0010*/  S2R R2, SR_TID.X ;  /* 0x0000000000027919 */ /* 0x000e2e0000002100 */
[----:B------:R-:W1:Y:S01]  /*0020*/  LDC R0, c[0x0][0x364] ;  /* 0x0000d900ff007b82 */ /* 0x000e620000000800 */
[----:B------:R-:W2:Y:S01]  /*0030*/  LDCU.64 UR6, c[0x0][0x380] ;  /* 0x00007000ff0677ac */ /* 0x000ea20008000a00 */
[----:B------:R-:W1:Y:S06]  /*0040*/  S2R R3, SR_TID.Y ;  /* 0x0000000000037919 */ /* 0x000e6c0000002200 */
[----:B------:R-:W0:Y:S08]  /*0050*/  S2UR UR5, SR_CTAID.X ;  /* 0x00000000000579c3 */ /* 0x000e300000002500 */
[----:B------:R-:W0:Y:S08]  /*0060*/  LDC R7, c[0x0][0x360] ;  /* 0x0000d800ff077b82 */ /* 0x000e300000000800 */
[----:B------:R-:W1:Y:S01]  /*0070*/  S2UR UR4, SR_CTAID.Y ;  /* 0x00000000000479c3 */ /* 0x000e620000002600 */
[----:B0-----:R-:W-:-:S05]  /*0080*/  IMAD R7, R7, UR5, R2 ;  /* 0x0000000507077c24 */ /* 0x001fca000f8e0202 */
[----:B--2---:R-:W-:Y:S01]  /*0090*/  ISETP.GE.AND P0, PT, R7, UR7, PT ;  /* 0x0000000707007c0c */ /* 0x004fe2000bf06270 */
[----:B-1----:R-:W-:-:S05]  /*00a0*/  IMAD R0, R0, UR4, R3 ;  /* 0x0000000400007c24 */ /* 0x002fca000f8e0203 */
[----:B------:R-:W-:-:S13]  /*00b0*/  ISETP.GE.OR P0, PT, R0, UR6, P0 ;  /* 0x0000000600007c0c */ /* 0x000fda0008706670 */
[----:B------:R-:W-:Y:S05]  /*00c0*/  @P0 EXIT ;  /* 0x000000000000094d */ /* 0x000fea0003800000 */
[----:B------:R-:W0:Y:S01]  /*00d0*/  LDC.64 R2, c[0x0][0x388] ;  /* 0x0000e200ff027b82 */ /* 0x000e220000000a00 */
[----:B------:R-:W1:Y:S01]  /*00e0*/  LDCU.64 UR4, c[0x0][0x358] ;  /* 0x00006b00ff0477ac */ /* 0x000e620008000a00 */
[----:B------:R-:W-:-:S06]  /*00f0*/  IMAD R9, R0, UR7, R7 ;  /* 0x0000000700097c24 */ /* 0x000fcc000f8e0207 */
[----:B------:R-:W2:Y:S08]  /*0100*/  LDC.64 R4, c[0x0][0x390] ;  /* 0x0000e400ff047b82 */ /* 0x000eb00000000a00 */
[----:B------:R-:W3:Y:S01]  /*0110*/  LDC.64 R6, c[0x0][0x398] ;  /* 0x0000e600ff067b82 */ /* 0x000ee20000000a00 */
[----:B0-----:R-:W-:-:S06]  /*0120*/  IMAD.WIDE R2, R9, 0x4, R2 ;  /* 0x0000000409027825 */ /* 0x001fcc00078e0202 */
[----:B-1----:R-:W4:Y:S01]  /*0130*/  LDG.E R2, desc[UR4][R2.64] ;  /* 0x0000000402027981 */ /* 0x002f22000c1e1900 */
[----:B--2---:R-:W-:-:S06]  /*0140*/  IMAD.WIDE R4, R9, 0x4, R4 ;  /* 0x0000000409047825 */ /* 0x004fcc00078e0204 */
[----:B------:R-:W4:Y:S01]  /*0150*/  LDG.E R5, desc[UR4][R4.64] ;  /* 0x0000000404057981 */ /* 0x000f22000c1e1900 */
[----:B---3--:R-:W-:-:S04]  /*0160*/  IMAD.WIDE R6, R9, 0x4, R6 ;  /* 0x0000000409067825 */ /* 0x008fc800078e0206 */
[----:B----4-:R-:W-:-:S05]  /*0170*/  FADD R9, R2, R5 ;  /* 0x0000000502097221 */ /* 0x010fca0000000000 */
[----:B------:R-:W-:Y:S01]  /*0180*/  STG.E desc[UR4][R6.64], R9 ;  /* 0x0000000906007986 */ /* 0x000fe2000c101904 */
[----:B------:R-:W-:Y:S05]  /*0190*/  EXIT ;  /* 0x000000000000794d */ /* 0x000fea0003800000 */
.L_x_0:
[----:B------:R-:W-:-:S00]  /*01a0*/  BRA `(.L_x_0) ;  /* 0xfffffffc00fc7947 */ /* 0x000fc0000383ffff */
[----:B------:R-:W-:-:S00]  /*01b0*/  NOP ;  /* 0x0000000000007918 */ /* 0x000fc00000000000 */
        /* <DEDUP_REMOVED lines=12> */
.L_x_1:


//--------------------- .nv.shared.reserved.0     --------------------------
	.section	.nv.shared.reserved.0,"aw",@nobits
	.weak		__nv_reservedSMEM_offset_0_alias
	.size		__nv_reservedSMEM_offset_0_alias, 0, 64
	.other		__nv_reservedSMEM_offset_0_alias,@"STO_CUDA_RESERVED_SHARED STV_DEFAULT"
__nv_reservedSMEM_offset_0_alias:
	.zero		0
	.zero		64


//--------------------- .nv.constant0._Z6matAddiiPfS_S_ --------------------------
	.section	.nv.constant0._Z6matAddiiPfS_S_,"a",@progbits
	.sectionflags	@""
	.align	4
.nv.constant0._Z6matAddiiPfS_S_:
	.zero		928


//--------------------- SYMBOLS --------------------------

	.type		.nv.reservedSmem.offset0,@object
	.size		.nv.reservedSmem.offset0,0x4
